//
// Generated by LLVM NVPTX Back-End
//

.version 6.0
.target sm_70
.address_size 64

	// .globl	gather_3

.visible .entry gather_3(
	.param .u64 gather_3_param_0,
	.param .u64 gather_3_param_1,
	.param .u64 gather_3_param_2
)
.reqntid 256, 1, 1
{
	.reg .b32 	%r<26>;
	.reg .f32 	%f<5>;
	.reg .b64 	%rd<27>;

	ld.param.u64 	%rd1, [gather_3_param_0];
	ld.param.u64 	%rd2, [gather_3_param_2];
	cvta.to.global.u64 	%rd3, %rd2;
	ld.param.u64 	%rd4, [gather_3_param_1];
	cvta.to.global.u64 	%rd5, %rd4;
	cvta.to.global.u64 	%rd6, %rd1;
	mov.u32 	%r1, %ctaid.x;
	shl.b32 	%r2, %r1, 10;
	mov.u32 	%r3, %tid.x;
	shl.b32 	%r4, %r3, 2;
	or.b32  	%r5, %r2, %r4;
	or.b32  	%r6, %r4, 3;
	shr.u32 	%r7, %r5, 4;
	and.b32  	%r8, %r6, 15;
	or.b32  	%r9, %r4, 2;
	and.b32  	%r10, %r9, 14;
	or.b32  	%r11, %r4, 1;
	and.b32  	%r12, %r11, 13;
	and.b32  	%r13, %r4, 12;
	mul.wide.u32 	%rd7, %r13, 4;
	add.s64 	%rd8, %rd5, %rd7;
	ld.global.nc.u32 	%r14, [%rd8];
	max.s32 	%r15, %r14, 0;
	min.u32 	%r16, %r15, 31;
	mul.wide.u32 	%rd9, %r7, 128;
	add.s64 	%rd10, %rd6, %rd9;
	mul.wide.u32 	%rd11, %r16, 4;
	add.s64 	%rd12, %rd10, %rd11;
	ld.global.nc.f32 	%f1, [%rd12];
	mul.wide.u32 	%rd13, %r5, 4;
	add.s64 	%rd14, %rd3, %rd13;
	mul.wide.u32 	%rd15, %r12, 4;
	add.s64 	%rd16, %rd5, %rd15;
	ld.global.nc.u32 	%r17, [%rd16];
	max.s32 	%r18, %r17, 0;
	min.u32 	%r19, %r18, 31;
	mul.wide.u32 	%rd17, %r19, 4;
	add.s64 	%rd18, %rd10, %rd17;
	ld.global.nc.f32 	%f2, [%rd18];
	mul.wide.u32 	%rd19, %r10, 4;
	add.s64 	%rd20, %rd5, %rd19;
	ld.global.nc.u32 	%r20, [%rd20];
	max.s32 	%r21, %r20, 0;
	min.u32 	%r22, %r21, 31;
	mul.wide.u32 	%rd21, %r22, 4;
	add.s64 	%rd22, %rd10, %rd21;
	ld.global.nc.f32 	%f3, [%rd22];
	mul.wide.u32 	%rd23, %r8, 4;
	add.s64 	%rd24, %rd5, %rd23;
	ld.global.nc.u32 	%r23, [%rd24];
	max.s32 	%r24, %r23, 0;
	min.u32 	%r25, %r24, 31;
	mul.wide.u32 	%rd25, %r25, 4;
	add.s64 	%rd26, %rd10, %rd25;
	ld.global.nc.f32 	%f4, [%rd26];
	st.global.v4.f32 	[%rd14], {%f1, %f2, %f3, %f4};
	ret;

}


// ===== COMPILED SASS (sm_100) =====

	.target	sm_100

	.elftype	@"ET_EXEC"


//--------------------- .note.nv.tkinfo           --------------------------
	.section	.note.nv.tkinfo,"",@"SHT_NOTE"
	.sectionflags	@"SHF_NOTE_NV_TKINFO"
	.tkinfo
        /*0018*/ 	.word	0x00000002
        /*0030*/ 	.string	""
        /*0030*/ 	.string	"ptxas"
        /*0030*/ 	.string	"Cuda compilation tools, release 13.0, V13.0.88"
        /*0030*/ 	.string	"Build cuda_13.0.r13.0/compiler.36424714_0"
        /*0030*/ 	.string	"-arch sm_100 "



//--------------------- .note.nv.cuinfo           --------------------------
	.section	.note.nv.cuinfo,"",@"SHT_NOTE"
	.sectionflags	@"SHF_NOTE_NV_CUINFO"
        /*0018*/ 	.short	0x0002
        /*001a*/ 	.short	0x0046
        /*001c*/ 	.short	0x0082
	.zero		2


//--------------------- .nv.info                  --------------------------
	.section	.nv.info,"",@"SHT_CUDA_INFO"
	.align	4


	//----- nvinfo : EIATTR_REGCOUNT
	.align		4
        /*0000*/ 	.byte	0x04, 0x2f
        /*0002*/ 	.short	(.L_1 - .L_0)
	.align		4
.L_0:
        /*0004*/ 	.word	index@(gather_3)
        /*0008*/ 	.word	0x00000012


	//----- nvinfo : EIATTR_FRAME_SIZE
	.align		4
.L_1:
        /*000c*/ 	.byte	0x04, 0x11
        /*000e*/ 	.short	(.L_3 - .L_2)
	.align		4
.L_2:
        /*0010*/ 	.word	index@(gather_3)
        /*0014*/ 	.word	0x00000000


	//----- nvinfo : EIATTR_MIN_STACK_SIZE
	.align		4
.L_3:
        /*0018*/ 	.byte	0x04, 0x12
        /*001a*/ 	.short	(.L_5 - .L_4)
	.align		4
.L_4:
        /*001c*/ 	.word	index@(gather_3)
        /*0020*/ 	.word	0x00000000
.L_5:


//--------------------- .nv.compat                --------------------------
	.section	.nv.compat,"",@"SHT_CUDA_COMPAT_INFO"
	.align	4
        /*0000*/ 	.byte	0x02, 0x09, 0x00, 0x00, 0x02, 0x02, 0x01, 0x00, 0x02, 0x05, 0x05, 0x00, 0x03, 0x07, 0x01, 0x01
        /*0010*/ 	.byte	0x02, 0x03, 0x00, 0x00, 0x02, 0x06, 0x01, 0x00, 0x04, 0x0b, 0x08, 0x00, 0x09, 0x00, 0x00, 0x00
        /*0020*/ 	.byte	0x00, 0x00, 0x00, 0x00


//--------------------- .nv.info.gather_3         --------------------------
	.section	.nv.info.gather_3,"",@"SHT_CUDA_INFO"
	.sectionflags	@""
	.align	4


	//----- nvinfo : EIATTR_CUDA_API_VERSION
	.align		4
        /*0000*/ 	.byte	0x04, 0x37
        /*0002*/ 	.short	(.L_7 - .L_6)
.L_6:
        /*0004*/ 	.word	0x00000082


	//----- nvinfo : EIATTR_KPARAM_INFO
	.align		4
.L_7:
        /*0008*/ 	.byte	0x04, 0x17
        /*000a*/ 	.short	(.L_9 - .L_8)
.L_8:
        /*000c*/ 	.word	0x00000000
        /*0010*/ 	.short	0x0002
        /*0012*/ 	.short	0x0010
        /*0014*/ 	.byte	0x00, 0xf0, 0x21, 0x00


	//----- nvinfo : EIATTR_KPARAM_INFO
	.align		4
.L_9:
        /*0018*/ 	.byte	0x04, 0x17
        /*001a*/ 	.short	(.L_11 - .L_10)
.L_10:
        /*001c*/ 	.word	0x00000000
        /*0020*/ 	.short	0x0001
        /*0022*/ 	.short	0x0008
        /*0024*/ 	.byte	0x00, 0xf0, 0x21, 0x00


	//----- nvinfo : EIATTR_KPARAM_INFO
	.align		4
.L_11:
        /*0028*/ 	.byte	0x04, 0x17
        /*002a*/ 	.short	(.L_13 - .L_12)
.L_12:
        /*002c*/ 	.word	0x00000000
        /*0030*/ 	.short	0x0000
        /*0032*/ 	.short	0x0000
        /*0034*/ 	.byte	0x00, 0xf0, 0x21, 0x00


	//----- nvinfo : EIATTR_SPARSE_MMA_MASK
	.align		4
.L_13:
        /*0038*/ 	.byte	0x03, 0x50
        /*003a*/ 	.short	0x0000


	//----- nvinfo : EIATTR_MAXREG_COUNT
	.align		4
        /*003c*/ 	.byte	0x03, 0x1b
        /*003e*/ 	.short	0x00ff


	//----- nvinfo : EIATTR_MERCURY_ISA_VERSION
	.align		4
        /*0040*/ 	.byte	0x03, 0x5f
        /*0042*/ 	.short	0x0101


	//----- nvinfo : EIATTR_VRC_CTA_INIT_COUNT
	.align		4
        /*0044*/ 	.byte	0x02, 0x4a
	.zero		1
	.zero		1


	//----- nvinfo : EIATTR_EXIT_INSTR_OFFSETS
	.align		4
        /*0048*/ 	.byte	0x04, 0x1c
        /*004a*/ 	.short	(.L_15 - .L_14)


	//   ....[0]....
.L_14:
        /*004c*/ 	.word	0x000002c0


	//----- nvinfo : EIATTR_REQNTID
	.align		4
.L_15:
        /*0050*/ 	.byte	0x04, 0x10
        /*0052*/ 	.short	(.L_17 - .L_16)
.L_16:
        /*0054*/ 	.word	0x00000100
        /*0058*/ 	.word	0x00000001
        /*005c*/ 	.word	0x00000001


	//----- nvinfo : EIATTR_CBANK_PARAM_SIZE
	.align		4
.L_17:
        /*0060*/ 	.byte	0x03, 0x19
        /*0062*/ 	.short	0x0018


	//----- nvinfo : EIATTR_PARAM_CBANK
	.align		4
        /*0064*/ 	.byte	0x04, 0x0a
        /*0066*/ 	.short	(.L_19 - .L_18)
	.align		4
.L_18:
        /*0068*/ 	.word	index@(.nv.constant0.gather_3)
        /*006c*/ 	.short	0x0380
        /*006e*/ 	.short	0x0018


	//----- nvinfo : EIATTR_SW_WAR
	.align		4
.L_19:
        /*0070*/ 	.byte	0x04, 0x36
        /*0072*/ 	.short	(.L_21 - .L_20)
.L_20:
        /*0074*/ 	.word	0x00000008
.L_21:


//--------------------- .nv.callgraph             --------------------------
	.section	.nv.callgraph,"",@"SHT_CUDA_CALLGRAPH"
	.align	4
	.sectionentsize	8
	.align		4
        /*0000*/ 	.word	0x00000000
	.align		4
        /*0004*/ 	.word	0xffffffff
	.align		4
        /*0008*/ 	.word	0x00000000
	.align		4
        /*000c*/ 	.word	0xfffffffe
	.align		4
        /*0010*/ 	.word	0x00000000
	.align		4
        /*0014*/ 	.word	0xfffffffd
	.align		4
        /*0018*/ 	.word	0x00000000
	.align		4
        /*001c*/ 	.word	0xfffffffc


//--------------------- .text.gather_3            --------------------------
	.section	.text.gather_3,"ax",@progbits
	.align	128
        .global         gather_3
        .type           gather_3,@function
        .size           gather_3,(.L_x_1 - gather_3)
        .other          gather_3,@"STO_CUDA_ENTRY STV_DEFAULT"
gather_3:
.text.gather_3:
[----:B------:R-:W-:Y:S01]  /*0000*/  LDC R1, c[0x0][0x37c] ;  /* 0x0000df00ff017b82 */ /* 0x000fe20000000800 */
[----:B------:R-:W0:Y:S07]  /*0010*/  S2R R0, SR_TID.X ;  /* 0x0000000000007919 */ /* 0x000e2e0000002100 */
[----:B------:R-:W1:Y:S01]  /*0020*/  LDC.64 R10, c[0x0][0x388] ;  /* 0x0000e200ff0a7b82 */ /* 0x000e620000000a00 */
[----:B------:R-:W2:Y:S01]  /*0030*/  LDCU.64 UR4, c[0x0][0x358] ;  /* 0x00006b00ff0477ac */ /* 0x000ea20008000a00 */
[----:B0-----:R-:W-:-:S04]  /*0040*/  IMAD.SHL.U32 R0, R0, 0x4, RZ ;  /* 0x0000000400007824 */ /* 0x001fc800078e00ff */
[C---:B------:R-:W-:Y:S01]  /*0050*/  VIADD R4, R0.reuse, 0x1 ;  /* 0x0000000100047836 */ /* 0x040fe20000000000 */
[C---:B------:R-:W-:Y:S01]  /*0060*/  IADD3 R3, PT, PT, R0.reuse, 0x2, RZ ;  /* 0x0000000200037810 */ /* 0x040fe20007ffe0ff */
[C---:B------:R-:W-:Y:S01]  /*0070*/  VIADD R2, R0.reuse, 0x3 ;  /* 0x0000000300027836 */ /* 0x040fe20000000000 */
[----:B------:R-:W-:Y:S02]  /*0080*/  LOP3.LUT R5, R0, 0xc, RZ, 0xc0, !PT ;  /* 0x0000000c00057812 */ /* 0x000fe400078ec0ff */
[----:B------:R-:W-:Y:S02]  /*0090*/  LOP3.LUT R7, R4, 0xd, RZ, 0xc0, !PT ;  /* 0x0000000d04077812 */ /* 0x000fe400078ec0ff */
[----:B------:R-:W-:Y:S01]  /*00a0*/  LOP3.LUT R9, R3, 0xe, RZ, 0xc0, !PT ;  /* 0x0000000e03097812 */ /* 0x000fe200078ec0ff */
[----:B-1----:R-:W-:Y:S01]  /*00b0*/  IMAD.WIDE.U32 R4, R5, 0x4, R10 ;  /* 0x0000000405047825 */ /* 0x002fe200078e000a */
[----:B------:R-:W-:-:S03]  /*00c0*/  LOP3.LUT R3, R2, 0xf, RZ, 0xc0, !PT ;  /* 0x0000000f02037812 */ /* 0x000fc600078ec0ff */
[--C-:B------:R-:W-:Y:S02]  /*00d0*/  IMAD.WIDE.U32 R6, R7, 0x4, R10.reuse ;  /* 0x0000000407067825 */ /* 0x100fe400078e000a */
[----:B--2---:R-:W2:Y:S02]  /*00e0*/  LDG.E.CONSTANT R4, desc[UR4][R4.64] ;  /* 0x0000000404047981 */ /* 0x004ea4000c1e9900 */
[--C-:B------:R-:W-:Y:S02]  /*00f0*/  IMAD.WIDE.U32 R8, R9, 0x4, R10.reuse ;  /* 0x0000000409087825 */ /* 0x100fe400078e000a */
[----:B------:R-:W3:Y:S02]  /*0100*/  LDG.E.CONSTANT R6, desc[UR4][R6.64] ;  /* 0x0000000406067981 */ /* 0x000ee4000c1e9900 */
[----:B------:R-:W-:Y:S02]  /*0110*/  IMAD.WIDE.U32 R10, R3, 0x4, R10 ;  /* 0x00000004030a7825 */ /* 0x000fe400078e000a */
[----:B------:R-:W4:Y:S01]  /*0120*/  LDG.E.CONSTANT R8, desc[UR4][R8.64] ;  /* 0x0000000408087981 */ /* 0x000f22000c1e9900 */
[----:B------:R-:W0:Y:S03]  /*0130*/  LDC.64 R2, c[0x0][0x380] ;  /* 0x0000e000ff027b82 */ /* 0x000e260000000a00 */
[----:B------:R-:W5:Y:S01]  /*0140*/  LDG.E.CONSTANT R10, desc[UR4][R10.64] ;  /* 0x000000040a0a7981 */ /* 0x000f62000c1e9900 */
[----:B------:R-:W1:Y:S02]  /*0150*/  S2R R13, SR_CTAID.X ;  /* 0x00000000000d7919 */ /* 0x000e640000002500 */
[----:B-1----:R-:W-:-:S04]  /*0160*/  LEA R0, R13, R0, 0xa ;  /* 0x000000000d007211 */ /* 0x002fc800078e50ff */
[----:B------:R-:W-:-:S05]  /*0170*/  SHF.R.U32.HI R13, RZ, 0x4, R0 ;  /* 0x00000004ff0d7819 */ /* 0x000fca0000011600 */
[----:B0-----:R-:W-:Y:S01]  /*0180*/  IMAD.WIDE.U32 R2, R13, 0x80, R2 ;  /* 0x000000800d027825 */ /* 0x001fe200078e0002 */
[----:B--2---:R-:W-:Y:S02]  /*0190*/  VIMNMX R12, PT, PT, RZ, R4, !PT ;  /* 0x00000004ff0c7248 */ /* 0x004fe40007fe0100 */
[----:B---3--:R-:W-:Y:S02]  /*01a0*/  VIMNMX R13, PT, PT, RZ, R6, !PT ;  /* 0x00000006ff0d7248 */ /* 0x008fe40007fe0100 */
[----:B----4-:R-:W-:Y:S02]  /*01b0*/  VIMNMX R4, PT, PT, RZ, R8, !PT ;  /* 0x00000008ff047248 */ /* 0x010fe40007fe0100 */
[----:B-----5:R-:W-:Y:S02]  /*01c0*/  VIMNMX R5, PT, PT, RZ, R10, !PT ;  /* 0x0000000aff057248 */ /* 0x020fe40007fe0100 */
[----:B------:R-:W-:Y:S02]  /*01d0*/  VIMNMX.U32 R11, PT, PT, R13, 0x1f, PT ;  /* 0x0000001f0d0b7848 */ /* 0x000fe40003fe0000 */
[----:B------:R-:W-:-:S02]  /*01e0*/  VIMNMX.U32 R9, PT, PT, R12, 0x1f, PT ;  /* 0x0000001f0c097848 */ /* 0x000fc40003fe0000 */
[----:B------:R-:W-:Y:S02]  /*01f0*/  VIMNMX.U32 R13, PT, PT, R4, 0x1f, PT ;  /* 0x0000001f040d7848 */ /* 0x000fe40003fe0000 */
[----:B------:R-:W-:Y:S01]  /*0200*/  VIMNMX.U32 R5, PT, PT, R5, 0x1f, PT ;  /* 0x0000001f05057848 */ /* 0x000fe20003fe0000 */
[----:B------:R-:W-:-:S04]  /*0210*/  IMAD.WIDE.U32 R8, R9, 0x4, R2 ;  /* 0x0000000409087825 */ /* 0x000fc800078e0002 */
[--C-:B------:R-:W-:Y:S01]  /*0220*/  IMAD.WIDE.U32 R10, R11, 0x4, R2.reuse ;  /* 0x000000040b0a7825 */ /* 0x100fe200078e0002 */
[----:B------:R-:W2:Y:S03]  /*0230*/  LDG.E.CONSTANT R4, desc[UR4][R8.64] ;  /* 0x0000000408047981 */ /* 0x000ea6000c1e9900 */
[----:B------:R-:W-:-:S04]  /*0240*/  IMAD.WIDE.U32 R12, R13, 0x4, R2 ;  /* 0x000000040d0c7825 */ /* 0x000fc800078e0002 */
[----:B------:R-:W-:Y:S01]  /*0250*/  IMAD.WIDE.U32 R14, R5, 0x4, R2 ;  /* 0x00000004050e7825 */ /* 0x000fe200078e0002 */
[----:B------:R-:W2:Y:S01]  /*0260*/  LDG.E.CONSTANT R6, desc[UR4][R12.64] ;  /* 0x000000040c067981 */ /* 0x000ea2000c1e9900 */
[----:B------:R-:W0:Y:S03]  /*0270*/  LDC.64 R2, c[0x0][0x390] ;  /* 0x0000e400ff027b82 */ /* 0x000e260000000a00 */
[----:B------:R-:W2:Y:S04]  /*0280*/  LDG.E.CONSTANT R5, desc[UR4][R10.64] ;  /* 0x000000040a057981 */ /* 0x000ea8000c1e9900 */
[----:B------:R-:W2:Y:S01]  /*0290*/  LDG.E.CONSTANT R7, desc[UR4][R14.64] ;  /* 0x000000040e077981 */ /* 0x000ea2000c1e9900 */
[----:B0-----:R-:W-:-:S05]  /*02a0*/  IMAD.WIDE.U32 R2, R0, 0x4, R2 ;  /* 0x0000000400027825 */ /* 0x001fca00078e0002 */
[----:B--2---:R-:W-:Y:S01]  /*02b0*/  STG.E.128 desc[UR4][R2.64], R4 ;  /* 0x0000000402007986 */ /* 0x004fe2000c101d04 */
[----:B------:R-:W-:Y:S05]  /*02c0*/  EXIT ;  /* 0x000000000000794d */ /* 0x000fea0003800000 */
.L_x_0:
[----:B------:R-:W-:-:S00]  /*02d0*/  BRA `(.L_x_0) ;  /* 0xfffffffc00fc7947 */ /* 0x000fc0000383ffff */
[----:B------:R-:W-:-:S00]  /*02e0*/  NOP ;  /* 0x0000000000007918 */ /* 0x000fc00000000000 */
        /* <DEDUP_REMOVED lines=9> */
.L_x_1:


//--------------------- .nv.shared.reserved.0     --------------------------
	.section	.nv.shared.reserved.0,"aw",@nobits
	.weak		__nv_reservedSMEM_offset_0_alias
	.size		__nv_reservedSMEM_offset_0_alias, 0, 64
	.other		__nv_reservedSMEM_offset_0_alias,@"STO_CUDA_RESERVED_SHARED STV_DEFAULT"
__nv_reservedSMEM_offset_0_alias:
	.zero		0
	.zero		64


//--------------------- .nv.constant0.gather_3    --------------------------
	.section	.nv.constant0.gather_3,"a",@progbits
	.sectionflags	@""
	.align	4
.nv.constant0.gather_3:
	.zero		920


//--------------------- SYMBOLS --------------------------

	.type		.nv.reservedSmem.offset0,@object
	.size		.nv.reservedSmem.offset0,0x4
